//
// Generated by NVIDIA NVVM Compiler
//
// Compiler Build ID: CL-36424714
// Cuda compilation tools, release 13.0, V13.0.88
// Based on NVVM 20.0.0
//

.version 9.0
.target sm_100
.address_size 64

	// .globl	_Z9matrixMulPiS_S_i
// _ZZ9matrixMulPiS_S_iE4ds_A has been demoted
// _ZZ9matrixMulPiS_S_iE4ds_B has been demoted

.visible .entry _Z9matrixMulPiS_S_i(
	.param .u64 .ptr .align 1 _Z9matrixMulPiS_S_i_param_0,
	.param .u64 .ptr .align 1 _Z9matrixMulPiS_S_i_param_1,
	.param .u64 .ptr .align 1 _Z9matrixMulPiS_S_i_param_2,
	.param .u32 _Z9matrixMulPiS_S_i_param_3
)
{
	.reg .pred 	%p<6>;
	.reg .b32 	%r<109>;
	.reg .b64 	%rd<13>;
	// demoted variable
	.shared .align 4 .b8 _ZZ9matrixMulPiS_S_iE4ds_A[1024];
	// demoted variable
	.shared .align 4 .b8 _ZZ9matrixMulPiS_S_iE4ds_B[1024];
	ld.param.u64 	%rd3, [_Z9matrixMulPiS_S_i_param_0];
	ld.param.u64 	%rd4, [_Z9matrixMulPiS_S_i_param_1];
	ld.param.u64 	%rd5, [_Z9matrixMulPiS_S_i_param_2];
	ld.param.u32 	%r31, [_Z9matrixMulPiS_S_i_param_3];
	mov.u32 	%r33, %ctaid.x;
	mov.u32 	%r34, %ctaid.y;
	mov.u32 	%r100, %tid.x;
	mov.u32 	%r102, %tid.y;
	shl.b32 	%r35, %r34, 4;
	add.s32 	%r3, %r35, %r102;
	shl.b32 	%r4, %r33, 4;
	add.s32 	%r5, %r4, %r100;
	setp.lt.s32 	%p1, %r31, -14;
	mov.b32 	%r108, 0;
	@%p1 bra 	$L__BB0_7;
	add.s32 	%r37, %r31, -1;
	shr.s32 	%r38, %r37, 31;
	shr.u32 	%r39, %r38, 28;
	add.s32 	%r40, %r37, %r39;
	shr.s32 	%r41, %r40, 4;
	neg.s32 	%r104, %r41;
	shl.b32 	%r42, %r102, 6;
	mov.u32 	%r43, _ZZ9matrixMulPiS_S_iE4ds_A;
	add.s32 	%r6, %r43, %r42;
	shl.b32 	%r44, %r100, 2;
	add.s32 	%r7, %r6, %r44;
	mov.u32 	%r45, _ZZ9matrixMulPiS_S_iE4ds_B;
	add.s32 	%r9, %r45, %r44;
	add.s32 	%r8, %r9, %r42;
	mad.lo.s32 	%r46, %r102, %r31, %r100;
	add.s32 	%r103, %r46, %r4;
	shl.b32 	%r12, %r31, 4;
	mad.lo.s32 	%r101, %r31, %r3, %r100;
	cvta.to.global.u64 	%rd1, %rd3;
	cvta.to.global.u64 	%rd2, %rd4;
	mov.b32 	%r108, 0;
$L__BB0_2:
	max.s32 	%r48, %r3, %r100;
	setp.ge.s32 	%p2, %r48, %r31;
	mov.b32 	%r106, 0;
	@%p2 bra 	$L__BB0_4;
	mul.wide.s32 	%rd6, %r101, 4;
	add.s64 	%rd7, %rd1, %rd6;
	ld.global.u32 	%r106, [%rd7];
$L__BB0_4:
	st.shared.u32 	[%r7], %r106;
	max.s32 	%r50, %r102, %r5;
	setp.ge.s32 	%p3, %r50, %r31;
	mov.b32 	%r107, 0;
	@%p3 bra 	$L__BB0_6;
	mul.wide.s32 	%rd8, %r103, 4;
	add.s64 	%rd9, %rd2, %rd8;
	ld.global.u32 	%r107, [%rd9];
$L__BB0_6:
	st.shared.u32 	[%r8], %r107;
	bar.sync 	0;
	ld.shared.u32 	%r51, [%r6];
	ld.shared.u32 	%r52, [%r9];
	mad.lo.s32 	%r53, %r52, %r51, %r108;
	ld.shared.u32 	%r54, [%r6+4];
	ld.shared.u32 	%r55, [%r9+64];
	mad.lo.s32 	%r56, %r55, %r54, %r53;
	ld.shared.u32 	%r57, [%r6+8];
	ld.shared.u32 	%r58, [%r9+128];
	mad.lo.s32 	%r59, %r58, %r57, %r56;
	ld.shared.u32 	%r60, [%r6+12];
	ld.shared.u32 	%r61, [%r9+192];
	mad.lo.s32 	%r62, %r61, %r60, %r59;
	ld.shared.u32 	%r63, [%r6+16];
	ld.shared.u32 	%r64, [%r9+256];
	mad.lo.s32 	%r65, %r64, %r63, %r62;
	ld.shared.u32 	%r66, [%r6+20];
	ld.shared.u32 	%r67, [%r9+320];
	mad.lo.s32 	%r68, %r67, %r66, %r65;
	ld.shared.u32 	%r69, [%r6+24];
	ld.shared.u32 	%r70, [%r9+384];
	mad.lo.s32 	%r71, %r70, %r69, %r68;
	ld.shared.u32 	%r72, [%r6+28];
	ld.shared.u32 	%r73, [%r9+448];
	mad.lo.s32 	%r74, %r73, %r72, %r71;
	ld.shared.u32 	%r75, [%r6+32];
	ld.shared.u32 	%r76, [%r9+512];
	mad.lo.s32 	%r77, %r76, %r75, %r74;
	ld.shared.u32 	%r78, [%r6+36];
	ld.shared.u32 	%r79, [%r9+576];
	mad.lo.s32 	%r80, %r79, %r78, %r77;
	ld.shared.u32 	%r81, [%r6+40];
	ld.shared.u32 	%r82, [%r9+640];
	mad.lo.s32 	%r83, %r82, %r81, %r80;
	ld.shared.u32 	%r84, [%r6+44];
	ld.shared.u32 	%r85, [%r9+704];
	mad.lo.s32 	%r86, %r85, %r84, %r83;
	ld.shared.u32 	%r87, [%r6+48];
	ld.shared.u32 	%r88, [%r9+768];
	mad.lo.s32 	%r89, %r88, %r87, %r86;
	ld.shared.u32 	%r90, [%r6+52];
	ld.shared.u32 	%r91, [%r9+832];
	mad.lo.s32 	%r92, %r91, %r90, %r89;
	ld.shared.u32 	%r93, [%r6+56];
	ld.shared.u32 	%r94, [%r9+896];
	mad.lo.s32 	%r95, %r94, %r93, %r92;
	ld.shared.u32 	%r96, [%r6+60];
	ld.shared.u32 	%r97, [%r9+960];
	mad.lo.s32 	%r108, %r97, %r96, %r95;
	bar.sync 	0;
	add.s32 	%r104, %r104, 1;
	add.s32 	%r103, %r103, %r12;
	add.s32 	%r102, %r102, 16;
	add.s32 	%r101, %r101, 16;
	add.s32 	%r100, %r100, 16;
	setp.ne.s32 	%p4, %r104, 1;
	@%p4 bra 	$L__BB0_2;
$L__BB0_7:
	max.s32 	%r98, %r3, %r5;
	setp.ge.s32 	%p5, %r98, %r31;
	@%p5 bra 	$L__BB0_9;
	mad.lo.s32 	%r99, %r31, %r3, %r5;
	cvta.to.global.u64 	%rd10, %rd5;
	mul.wide.u32 	%rd11, %r99, 4;
	add.s64 	%rd12, %rd10, %rd11;
	st.global.u32 	[%rd12], %r108;
$L__BB0_9:
	ret;

}


// ===== COMPILED SASS (sm_100) =====

	.target	sm_100

	.elftype	@"ET_EXEC"


//--------------------- .note.nv.tkinfo           --------------------------
	.section	.note.nv.tkinfo,"",@"SHT_NOTE"
	.sectionflags	@"SHF_NOTE_NV_TKINFO"
	.tkinfo
        /*0018*/ 	.word	0x00000002
        /*0030*/ 	.string	""
        /*0030*/ 	.string	"ptxas"
        /*0030*/ 	.string	"Cuda compilation tools, release 13.0, V13.0.88"
        /*0030*/ 	.string	"Build cuda_13.0.r13.0/compiler.36424714_0"
        /*0030*/ 	.string	"-arch sm_100 -m 64 "



//--------------------- .note.nv.cuinfo           --------------------------
	.section	.note.nv.cuinfo,"",@"SHT_NOTE"
	.sectionflags	@"SHF_NOTE_NV_CUINFO"
        /*0018*/ 	.short	0x0002
        /*001a*/ 	.short	0x0064
        /*001c*/ 	.short	0x0082
	.zero		2


//--------------------- .nv.info                  --------------------------
	.section	.nv.info,"",@"SHT_CUDA_INFO"
	.align	4


	//----- nvinfo : EIATTR_REGCOUNT
	.align		4
        /*0000*/ 	.byte	0x04, 0x2f
        /*0002*/ 	.short	(.L_1 - .L_0)
	.align		4
.L_0:
        /*0004*/ 	.word	index@(_Z9matrixMulPiS_S_i)
        /*0008*/ 	.word	0x00000020


	//----- nvinfo : EIATTR_FRAME_SIZE
	.align		4
.L_1:
        /*000c*/ 	.byte	0x04, 0x11
        /*000e*/ 	.short	(.L_3 - .L_2)
	.align		4
.L_2:
        /*0010*/ 	.word	index@(_Z9matrixMulPiS_S_i)
        /*0014*/ 	.word	0x00000000


	//----- nvinfo : EIATTR_MIN_STACK_SIZE
	.align		4
.L_3:
        /*0018*/ 	.byte	0x04, 0x12
        /*001a*/ 	.short	(.L_5 - .L_4)
	.align		4
.L_4:
        /*001c*/ 	.word	index@(_Z9matrixMulPiS_S_i)
        /*0020*/ 	.word	0x00000000
.L_5:


//--------------------- .nv.compat                --------------------------
	.section	.nv.compat,"",@"SHT_CUDA_COMPAT_INFO"
	.align	4
        /*0000*/ 	.byte	0x02, 0x09, 0x00, 0x00, 0x02, 0x02, 0x01, 0x00, 0x02, 0x05, 0x05, 0x00, 0x03, 0x07, 0x01, 0x01
        /*0010*/ 	.byte	0x02, 0x03, 0x00, 0x00, 0x02, 0x06, 0x01, 0x00, 0x04, 0x0b, 0x08, 0x00, 0x09, 0x00, 0x00, 0x00
        /*0020*/ 	.byte	0x00, 0x00, 0x00, 0x00


//--------------------- .nv.info._Z9matrixMulPiS_S_i --------------------------
	.section	.nv.info._Z9matrixMulPiS_S_i,"",@"SHT_CUDA_INFO"
	.sectionflags	@""
	.align	4


	//----- nvinfo : EIATTR_CUDA_API_VERSION
	.align		4
        /*0000*/ 	.byte	0x04, 0x37
        /*0002*/ 	.short	(.L_7 - .L_6)
.L_6:
        /*0004*/ 	.word	0x00000082


	//----- nvinfo : EIATTR_KPARAM_INFO
	.align		4
.L_7:
        /*0008*/ 	.byte	0x04, 0x17
        /*000a*/ 	.short	(.L_9 - .L_8)
.L_8:
        /*000c*/ 	.word	0x00000000
        /*0010*/ 	.short	0x0003
        /*0012*/ 	.short	0x0018
        /*0014*/ 	.byte	0x00, 0xf0, 0x11, 0x00


	//----- nvinfo : EIATTR_KPARAM_INFO
	.align		4
.L_9:
        /*0018*/ 	.byte	0x04, 0x17
        /*001a*/ 	.short	(.L_11 - .L_10)
.L_10:
        /*001c*/ 	.word	0x00000000
        /*0020*/ 	.short	0x0002
        /*0022*/ 	.short	0x0010
        /*0024*/ 	.byte	0x00, 0xf5, 0x21, 0x00


	//----- nvinfo : EIATTR_KPARAM_INFO
	.align		4
.L_11:
        /*0028*/ 	.byte	0x04, 0x17
        /*002a*/ 	.short	(.L_13 - .L_12)
.L_12:
        /*002c*/ 	.word	0x00000000
        /*0030*/ 	.short	0x0001
        /*0032*/ 	.short	0x0008
        /*0034*/ 	.byte	0x00, 0xf5, 0x21, 0x00


	//----- nvinfo : EIATTR_KPARAM_INFO
	.align		4
.L_13:
        /*0038*/ 	.byte	0x04, 0x17
        /*003a*/ 	.short	(.L_15 - .L_14)
.L_14:
        /*003c*/ 	.word	0x00000000
        /*0040*/ 	.short	0x0000
        /*0042*/ 	.short	0x0000
        /*0044*/ 	.byte	0x00, 0xf5, 0x21, 0x00


	//----- nvinfo : EIATTR_SPARSE_MMA_MASK
	.align		4
.L_15:
        /*0048*/ 	.byte	0x03, 0x50
        /*004a*/ 	.short	0x0000


	//----- nvinfo : EIATTR_MAXREG_COUNT
	.align		4
        /*004c*/ 	.byte	0x03, 0x1b
        /*004e*/ 	.short	0x00ff


	//----- nvinfo : EIATTR_NUM_BARRIERS
	.align		4
        /*0050*/ 	.byte	0x02, 0x4c
        /*0052*/ 	.byte	0x01
	.zero		1


	//----- nvinfo : EIATTR_MERCURY_ISA_VERSION
	.align		4
        /*0054*/ 	.byte	0x03, 0x5f
        /*0056*/ 	.short	0x0101


	//----- nvinfo : EIATTR_VRC_CTA_INIT_COUNT
	.align		4
        /*0058*/ 	.byte	0x02, 0x4a
	.zero		1
	.zero		1


	//----- nvinfo : EIATTR_EXIT_INSTR_OFFSETS
	.align		4
        /*005c*/ 	.byte	0x04, 0x1c
        /*005e*/ 	.short	(.L_17 - .L_16)


	//   ....[0]....
.L_16:
        /*0060*/ 	.word	0x000005e0


	//   ....[1]....
        /*0064*/ 	.word	0x00000630


	//----- nvinfo : EIATTR_CBANK_PARAM_SIZE
	.align		4
.L_17:
        /*0068*/ 	.byte	0x03, 0x19
        /*006a*/ 	.short	0x001c


	//----- nvinfo : EIATTR_PARAM_CBANK
	.align		4
        /*006c*/ 	.byte	0x04, 0x0a
        /*006e*/ 	.short	(.L_19 - .L_18)
	.align		4
.L_18:
        /*0070*/ 	.word	index@(.nv.constant0._Z9matrixMulPiS_S_i)
        /*0074*/ 	.short	0x0380
        /*0076*/ 	.short	0x001c


	//----- nvinfo : EIATTR_SW_WAR
	.align		4
.L_19:
        /*0078*/ 	.byte	0x04, 0x36
        /*007a*/ 	.short	(.L_21 - .L_20)
.L_20:
        /*007c*/ 	.word	0x00000008
.L_21:


//--------------------- .nv.callgraph             --------------------------
	.section	.nv.callgraph,"",@"SHT_CUDA_CALLGRAPH"
	.align	4
	.sectionentsize	8
	.align		4
        /*0000*/ 	.word	0x00000000
	.align		4
        /*0004*/ 	.word	0xffffffff
	.align		4
        /*0008*/ 	.word	0x00000000
	.align		4
        /*000c*/ 	.word	0xfffffffe
	.align		4
        /*0010*/ 	.word	0x00000000
	.align		4
        /*0014*/ 	.word	0xfffffffd
	.align		4
        /*0018*/ 	.word	0x00000000
	.align		4
        /*001c*/ 	.word	0xfffffffc


//--------------------- .text._Z9matrixMulPiS_S_i --------------------------
	.section	.text._Z9matrixMulPiS_S_i,"ax",@progbits
	.align	128
        .global         _Z9matrixMulPiS_S_i
        .type           _Z9matrixMulPiS_S_i,@function
        .size           _Z9matrixMulPiS_S_i,(.L_x_3 - _Z9matrixMulPiS_S_i)
        .other          _Z9matrixMulPiS_S_i,@"STO_CUDA_ENTRY STV_DEFAULT"
_Z9matrixMulPiS_S_i:
.text._Z9matrixMulPiS_S_i:
[----:B------:R-:W-:Y:S01]  /*0000*/  LDC R1, c[0x0][0x37c] ;  /* 0x0000df00ff017b82 */ /* 0x000fe20000000800 */
[----:B------:R-:W0:Y:S01]  /*0010*/  LDCU UR4, c[0x0][0x398] ;  /* 0x00007300ff0477ac */ /* 0x000e220008000800 */
[----:B------:R-:W1:Y:S01]  /*0020*/  S2R R5, SR_CTAID.Y ;  /* 0x0000000000057919 */ /* 0x000e620000002600 */
[----:B------:R-:W-:Y:S01]  /*0030*/  HFMA2 R23, -RZ, RZ, 0, 0 ;  /* 0x00000000ff177431 */ /* 0x000fe200000001ff */
[----:B------:R-:W2:Y:S01]  /*0040*/  LDCU.64 UR8, c[0x0][0x358] ;  /* 0x00006b00ff0877ac */ /* 0x000ea20008000a00 */
[----:B------:R-:W1:Y:S01]  /*0050*/  S2R R3, SR_TID.Y ;  /* 0x0000000000037919 */ /* 0x000e620000002200 */
[----:B------:R-:W3:Y:S01]  /*0060*/  S2R R8, SR_CTAID.X ;  /* 0x0000000000087919 */ /* 0x000ee20000002500 */
[----:B------:R-:W3:Y:S01]  /*0070*/  S2R R6, SR_TID.X ;  /* 0x0000000000067919 */ /* 0x000ee20000002100 */
[----:B0-----:R-:W-:-:S04]  /*0080*/  MOV R0, UR4 ;  /* 0x0000000400007c02 */ /* 0x001fc80008000f00 */
[----:B------:R-:W-:Y:S02]  /*0090*/  ISETP.GE.AND P0, PT, R0, -0xe, PT ;  /* 0xfffffff20000780c */ /* 0x000fe40003f06270 */
[----:B-1----:R-:W-:Y:S01]  /*00a0*/  LEA R5, R5, R3, 0x4 ;  /* 0x0000000305057211 */ /* 0x002fe200078e20ff */
[----:B---3--:R-:W-:-:S10]  /*00b0*/  IMAD R2, R8, 0x10, R6 ;  /* 0x0000001008027824 */ /* 0x008fd400078e0206 */
[----:B--2---:R-:W-:Y:S05]  /*00c0*/  @!P0 BRA `(.L_x_0) ;  /* 0x00000004003c8947 */ /* 0x004fea0003800000 */
[----:B------:R-:W0:Y:S01]  /*00d0*/  S2UR UR6, SR_CgaCtaId ;  /* 0x00000000000679c3 */ /* 0x000e220000008800 */
[----:B------:R-:W-:Y:S01]  /*00e0*/  UMOV UR4, 0x400 ;  /* 0x0000040000047882 */ /* 0x000fe20000000000 */
[----:B------:R-:W-:Y:S01]  /*00f0*/  IADD3 R4, PT, PT, R0, -0x1, RZ ;  /* 0xffffffff00047810 */ /* 0x000fe20007ffe0ff */
[----:B------:R-:W-:Y:S01]  /*0100*/  UIADD3 UR5, UPT, UPT, UR4, 0x400, URZ ;  /* 0x0000040004057890 */ /* 0x000fe2000fffe0ff */
[----:B------:R-:W-:Y:S02]  /*0110*/  IMAD R19, R3, R0, R6 ;  /* 0x0000000003137224 */ /* 0x000fe400078e0206 */
[----:B------:R-:W-:Y:S01]  /*0120*/  SHF.R.S32.HI R9, RZ, 0x1f, R4 ;  /* 0x0000001fff097819 */ /* 0x000fe20000011404 */
[----:B------:R-:W-:Y:S01]  /*0130*/  IMAD.MOV.U32 R23, RZ, RZ, RZ ;  /* 0x000000ffff177224 */ /* 0x000fe200078e00ff */
[----:B------:R-:W1:Y:S01]  /*0140*/  LDC R7, c[0x0][0x398] ;  /* 0x0000e600ff077b82 */ /* 0x000e620000000800 */
[----:B------:R-:W-:Y:S02]  /*0150*/  LEA R19, R8, R19, 0x4 ;  /* 0x0000001308137211 */ /* 0x000fe400078e20ff */
[----:B------:R-:W-:Y:S01]  /*0160*/  LEA.HI R9, R9, R4, RZ, 0x4 ;  /* 0x0000000409097211 */ /* 0x000fe200078f20ff */
[----:B------:R-:W-:-:S03]  /*0170*/  IMAD R4, R5, R0, R6 ;  /* 0x0000000005047224 */ /* 0x000fc600078e0206 */
[----:B------:R-:W-:-:S04]  /*0180*/  SHF.R.S32.HI R9, RZ, 0x4, R9 ;  /* 0x00000004ff097819 */ /* 0x000fc80000011409 */
[----:B------:R-:W-:Y:S01]  /*0190*/  IADD3 R21, PT, PT, -R9, RZ, RZ ;  /* 0x000000ff09157210 */ /* 0x000fe20007ffe1ff */
[----:B0-----:R-:W-:Y:S02]  /*01a0*/  ULEA UR4, UR6, UR4, 0x18 ;  /* 0x0000000406047291 */ /* 0x001fe4000f8ec0ff */
[----:B------:R-:W-:-:S04]  /*01b0*/  ULEA UR5, UR6, UR5, 0x18 ;  /* 0x0000000506057291 */ /* 0x000fc8000f8ec0ff */
[C---:B------:R-:W-:Y:S02]  /*01c0*/  LEA R17, R3.reuse, UR4, 0x6 ;  /* 0x0000000403117c11 */ /* 0x040fe4000f8e30ff */
[C---:B------:R-:W-:Y:S02]  /*01d0*/  LEA R18, R6.reuse, UR5, 0x2 ;  /* 0x0000000506127c11 */ /* 0x040fe4000f8e10ff */
[----:B------:R-:W-:Y:S02]  /*01e0*/  LEA R20, R6, R17, 0x2 ;  /* 0x0000001106147211 */ /* 0x000fe400078e10ff */
[----:B------:R-:W-:-:S07]  /*01f0*/  LEA R16, R3, R18, 0x6 ;  /* 0x0000001203107211 */ /* 0x000fce00078e30ff */
.L_x_1:
[----:B-1----:R-:W-:Y:S01]  /*0200*/  IMAD.MOV.U32 R0, RZ, RZ, R7 ;  /* 0x000000ffff007224 */ /* 0x002fe200078e0007 */
[----:B------:R-:W-:Y:S01]  /*0210*/  VIMNMX R9, PT, PT, R5, R6, !PT ;  /* 0x0000000605097248 */ /* 0x000fe20007fe0100 */
[----:B------:R-:W-:Y:S01]  /*0220*/  HFMA2 R29, -RZ, RZ, 0, 0 ;  /* 0x00000000ff1d7431 */ /* 0x000fe200000001ff */
[----:B------:R-:W-:Y:S02]  /*0230*/  VIMNMX R11, PT, PT, R2, R3, !PT ;  /* 0x00000003020b7248 */ /* 0x000fe40007fe0100 */
[-C--:B------:R-:W-:Y:S02]  /*0240*/  ISETP.GE.AND P0, PT, R9, R0.reuse, PT ;  /* 0x000000000900720c */ /* 0x080fe40003f06270 */
[----:B------:R-:W-:Y:S02]  /*0250*/  ISETP.GE.AND P1, PT, R11, R0, PT ;  /* 0x000000000b00720c */ /* 0x000fe40003f26270 */
[----:B------:R-:W-:-:S09]  /*0260*/  MOV R27, RZ ;  /* 0x000000ff001b7202 */ /* 0x000fd20000000f00 */
[----:B------:R-:W0:Y:S08]  /*0270*/  @!P0 LDC.64 R10, c[0x0][0x380] ;  /* 0x0000e000ff0a8b82 */ /* 0x000e300000000a00 */
[----:B------:R-:W1:Y:S01]  /*0280*/  @!P1 LDC.64 R8, c[0x0][0x388] ;  /* 0x0000e200ff089b82 */ /* 0x000e620000000a00 */
[----:B0-----:R-:W-:-:S05]  /*0290*/  @!P0 IMAD.WIDE R10, R4, 0x4, R10 ;  /* 0x00000004040a8825 */ /* 0x001fca00078e020a */
[----:B------:R-:W2:Y:S01]  /*02a0*/  @!P0 LDG.E R27, desc[UR8][R10.64] ;  /* 0x000000080a1b8981 */ /* 0x000ea2000c1e1900 */
[----:B-1----:R-:W-:-:S05]  /*02b0*/  @!P1 IMAD.WIDE R8, R19, 0x4, R8 ;  /* 0x0000000413089825 */ /* 0x002fca00078e0208 */
[----:B------:R-:W3:Y:S01]  /*02c0*/  @!P1 LDG.E R29, desc[UR8][R8.64] ;  /* 0x00000008081d9981 */ /* 0x000ee2000c1e1900 */
[----:B------:R-:W-:-:S04]  /*02d0*/  IADD3 R21, PT, PT, R21, 0x1, RZ ;  /* 0x0000000115157810 */ /* 0x000fc80007ffe0ff */
[----:B------:R-:W-:Y:S01]  /*02e0*/  ISETP.NE.AND P0, PT, R21, 0x1, PT ;  /* 0x000000011500780c */ /* 0x000fe20003f05270 */
[----:B------:R-:W-:Y:S01]  /*02f0*/  VIADD R3, R3, 0x10 ;  /* 0x0000001003037836 */ /* 0x000fe20000000000 */
[----:B------:R-:W-:Y:S02]  /*0300*/  IADD3 R6, PT, PT, R6, 0x10, RZ ;  /* 0x0000001006067810 */ /* 0x000fe40007ffe0ff */
[----:B------:R-:W-:Y:S02]  /*0310*/  IADD3 R4, PT, PT, R4, 0x10, RZ ;  /* 0x0000001004047810 */ /* 0x000fe40007ffe0ff */
[----:B------:R-:W-:Y:S01]  /*0320*/  LEA R19, R0, R19, 0x4 ;  /* 0x0000001300137211 */ /* 0x000fe200078e20ff */
[----:B--2---:R-:W-:Y:S04]  /*0330*/  STS [R20], R27 ;  /* 0x0000001b14007388 */ /* 0x004fe80000000800 */
[----:B---3--:R-:W-:Y:S01]  /*0340*/  STS [R16], R29 ;  /* 0x0000001d10007388 */ /* 0x008fe20000000800 */
[----:B------:R-:W-:Y:S06]  /*0350*/  BAR.SYNC.DEFER_BLOCKING 0x0 ;  /* 0x0000000000007b1d */ /* 0x000fec0000010000 */
[----:B------:R-:W-:Y:S04]  /*0360*/  LDS R22, [R18] ;  /* 0x0000000012167984 */ /* 0x000fe80000000800 */
[----:B------:R-:W0:Y:S04]  /*0370*/  LDS.128 R12, [R17] ;  /* 0x00000000110c7984 */ /* 0x000e280000000c00 */
[----:B------:R-:W1:Y:S04]  /*0380*/  LDS R26, [R18+0x40] ;  /* 0x00004000121a7984 */ /* 0x000e680000000800 */
[----:B------:R-:W2:Y:S04]  /*0390*/  LDS R25, [R18+0x80] ;  /* 0x0000800012197984 */ /* 0x000ea80000000800 */
[----:B------:R-:W3:Y:S04]  /*03a0*/  LDS R24, [R18+0xc0] ;  /* 0x0000c00012187984 */ /* 0x000ee80000000800 */
[----:B------:R-:W-:Y:S04]  /*03b0*/  LDS.128 R8, [R17+0x10] ;  /* 0x0000100011087984 */ /* 0x000fe80000000c00 */
[----:B------:R-:W-:Y:S01]  /*03c0*/  LDS R27, [R18+0x200] ;  /* 0x00020000121b7984 */ /* 0x000fe20000000800 */
[----:B0-----:R-:W-:-:S03]  /*03d0*/  IMAD R12, R12, R22, R23 ;  /* 0x000000160c0c7224 */ /* 0x001fc600078e0217 */
[----:B------:R-:W0:Y:S01]  /*03e0*/  LDS R23, [R18+0x100] ;  /* 0x0001000012177984 */ /* 0x000e220000000800 */
[----:B-1----:R-:W-:-:S03]  /*03f0*/  IMAD R12, R26, R13, R12 ;  /* 0x0000000d1a0c7224 */ /* 0x002fc600078e020c */
[----:B------:R-:W1:Y:S01]  /*0400*/  LDS R22, [R18+0x140] ;  /* 0x0001400012167984 */ /* 0x000e620000000800 */
[----:B--2---:R-:W-:-:S03]  /*0410*/  IMAD R12, R25, R14, R12 ;  /* 0x0000000e190c7224 */ /* 0x004fc600078e020c */
[----:B------:R-:W2:Y:S01]  /*0420*/  LDS R25, [R18+0x180] ;  /* 0x0001800012197984 */ /* 0x000ea20000000800 */
[----:B---3--:R-:W-:-:S03]  /*0430*/  IMAD R12, R24, R15, R12 ;  /* 0x0000000f180c7224 */ /* 0x008fc600078e020c */
[----:B------:R-:W3:Y:S04]  /*0440*/  LDS R26, [R18+0x1c0] ;  /* 0x0001c000121a7984 */ /* 0x000ee80000000800 */
[----:B------:R-:W-:Y:S01]  /*0450*/  LDS R24, [R18+0x240] ;  /* 0x0002400012187984 */ /* 0x000fe20000000800 */
[----:B0-----:R-:W-:-:S03]  /*0460*/  IMAD R8, R8, R23, R12 ;  /* 0x0000001708087224 */ /* 0x001fc600078e020c */
[----:B------:R-:W0:Y:S01]  /*0470*/  LDS.128 R12, [R17+0x20] ;  /* 0x00002000110c7984 */ /* 0x000e220000000c00 */
[----:B-1----:R-:W-:-:S03]  /*0480*/  IMAD R8, R22, R9, R8 ;  /* 0x0000000916087224 */ /* 0x002fc600078e0208 */
[----:B------:R-:W1:Y:S01]  /*0490*/  LDS R23, [R18+0x280] ;  /* 0x0002800012177984 */ /* 0x000e620000000800 */
[----:B--2---:R-:W-:-:S03]  /*04a0*/  IMAD R8, R25, R10, R8 ;  /* 0x0000000a19087224 */ /* 0x004fc600078e0208 */
[----:B------:R-:W2:Y:S01]  /*04b0*/  LDS R22, [R18+0x2c0] ;  /* 0x0002c00012167984 */ /* 0x000ea20000000800 */
[----:B---3--:R-:W-:-:S03]  /*04c0*/  IMAD R8, R26, R11, R8 ;  /* 0x0000000b1a087224 */ /* 0x008fc600078e0208 */
[----:B------:R-:W-:Y:S04]  /*04d0*/  LDS R25, [R18+0x300] ;  /* 0x0003000012197984 */ /* 0x000fe80000000800 */
[----:B------:R-:W-:Y:S01]  /*04e0*/  LDS R26, [R18+0x340] ;  /* 0x00034000121a7984 */ /* 0x000fe20000000800 */
[----:B0-----:R-:W-:-:S03]  /*04f0*/  IMAD R12, R12, R27, R8 ;  /* 0x0000001b0c0c7224 */ /* 0x001fc600078e0208 */
[----:B------:R-:W0:Y:S01]  /*0500*/  LDS.128 R8, [R17+0x30] ;  /* 0x0000300011087984 */ /* 0x000e220000000c00 */
[----:B------:R-:W-:-:S03]  /*0510*/  IMAD R24, R24, R13, R12 ;  /* 0x0000000d18187224 */ /* 0x000fc600078e020c */
[----:B------:R-:W3:Y:S04]  /*0520*/  LDS R13, [R18+0x380] ;  /* 0x00038000120d7984 */ /* 0x000ee80000000800 */
[----:B------:R-:W4:Y:S01]  /*0530*/  LDS R12, [R18+0x3c0] ;  /* 0x0003c000120c7984 */ /* 0x000f220000000800 */
[----:B-1----:R-:W-:-:S04]  /*0540*/  IMAD R14, R23, R14, R24 ;  /* 0x0000000e170e7224 */ /* 0x002fc800078e0218 */
[----:B--2---:R-:W-:-:S04]  /*0550*/  IMAD R14, R22, R15, R14 ;  /* 0x0000000f160e7224 */ /* 0x004fc800078e020e */
[----:B0-----:R-:W-:-:S04]  /*0560*/  IMAD R8, R8, R25, R14 ;  /* 0x0000001908087224 */ /* 0x001fc800078e020e */
[----:B------:R-:W-:-:S04]  /*0570*/  IMAD R8, R26, R9, R8 ;  /* 0x000000091a087224 */ /* 0x000fc800078e0208 */
[----:B---3--:R-:W-:-:S04]  /*0580*/  IMAD R8, R13, R10, R8 ;  /* 0x0000000a0d087224 */ /* 0x008fc800078e0208 */
[----:B----4-:R-:W-:Y:S01]  /*0590*/  IMAD R23, R12, R11, R8 ;  /* 0x0000000b0c177224 */ /* 0x010fe200078e0208 */
[----:B------:R-:W-:Y:S06]  /*05a0*/  BAR.SYNC.DEFER_BLOCKING 0x0 ;  /* 0x0000000000007b1d */ /* 0x000fec0000010000 */
[----:B------:R-:W-:Y:S05]  /*05b0*/  @P0 BRA `(.L_x_1) ;  /* 0xfffffffc00100947 */ /* 0x000fea000383ffff */
.L_x_0:
[----:B------:R-:W-:-:S04]  /*05c0*/  VIMNMX R3, PT, PT, R5, R2, !PT ;  /* 0x0000000205037248 */ /* 0x000fc80007fe0100 */
[----:B------:R-:W-:-:S13]  /*05d0*/  ISETP.GE.AND P0, PT, R3, R0, PT ;  /* 0x000000000300720c */ /* 0x000fda0003f06270 */
[----:B------:R-:W-:Y:S05]  /*05e0*/  @P0 EXIT ;  /* 0x000000000000094d */ /* 0x000fea0003800000 */
[----:B------:R-:W0:Y:S01]  /*05f0*/  LDC.64 R6, c[0x0][0x390] ;  /* 0x0000e400ff067b82 */ /* 0x000e220000000a00 */
[----:B------:R-:W-:-:S04]  /*0600*/  IMAD R3, R5, R0, R2 ;  /* 0x0000000005037224 */ /* 0x000fc800078e0202 */
[----:B0-----:R-:W-:-:S05]  /*0610*/  IMAD.WIDE.U32 R2, R3, 0x4, R6 ;  /* 0x0000000403027825 */ /* 0x001fca00078e0006 */
[----:B------:R-:W-:Y:S01]  /*0620*/  STG.E desc[UR8][R2.64], R23 ;  /* 0x0000001702007986 */ /* 0x000fe2000c101908 */
[----:B------:R-:W-:Y:S05]  /*0630*/  EXIT ;  /* 0x000000000000794d */ /* 0x000fea0003800000 */
.L_x_2:
[----:B------:R-:W-:-:S00]  /*0640*/  BRA `(.L_x_2) ;  /* 0xfffffffc00fc7947 */ /* 0x000fc0000383ffff */
[----:B------:R-:W-:-:S00]  /*0650*/  NOP ;  /* 0x0000000000007918 */ /* 0x000fc00000000000 */
        /* <DEDUP_REMOVED lines=10> */
.L_x_3:


//--------------------- .nv.shared._Z9matrixMulPiS_S_i --------------------------
	.section	.nv.shared._Z9matrixMulPiS_S_i,"aw",@nobits
	.sectionflags	@""
	.align	4
.nv.shared._Z9matrixMulPiS_S_i:
	.zero		3072


//--------------------- .nv.shared.reserved.0     --------------------------
	.section	.nv.shared.reserved.0,"aw",@nobits
	.weak		__nv_reservedSMEM_offset_0_alias
	.size		__nv_reservedSMEM_offset_0_alias, 0, 64
	.other		__nv_reservedSMEM_offset_0_alias,@"STO_CUDA_RESERVED_SHARED STV_DEFAULT"
__nv_reservedSMEM_offset_0_alias:
	.zero		0
	.zero		64


//--------------------- .nv.constant0._Z9matrixMulPiS_S_i --------------------------
	.section	.nv.constant0._Z9matrixMulPiS_S_i,"a",@progbits
	.sectionflags	@""
	.align	4
.nv.constant0._Z9matrixMulPiS_S_i:
	.zero		924


//--------------------- SYMBOLS --------------------------

	.type		.nv.reservedSmem.offset0,@object
	.size		.nv.reservedSmem.offset0,0x4
	.type		.nv.reservedSmem.cap,@object
	.size		.nv.reservedSmem.cap,0x4
